	.headerflags	@"EF_CUDA_TEXMODE_UNIFIED EF_CUDA_64BIT_ADDRESS EF_CUDA_SM80 EF_CUDA_VIRTUAL_SM(EF_CUDA_SM80)"
	.elftype	@"ET_EXEC"


//--------------------- .nv.info                  --------------------------
	.section	.nv.info,"",@"SHT_CUDA_INFO"
	.align	4


	//----- nvinfo : EIATTR_REGCOUNT
	.align		4
        /*0000*/ 	.byte	0x04, 0x2f
        /*0002*/ 	.short	(.L_1 - .L_0)
	.align		4
.L_0:
        /*0004*/ 	.word	index@(candidate0)
        /*0008*/ 	.word	0x00000040


	//----- nvinfo : EIATTR_MAX_STACK_SIZE
	.align		4
.L_1:
        /*000c*/ 	.byte	0x04, 0x23
        /*000e*/ 	.short	(.L_3 - .L_2)
	.align		4
.L_2:
        /*0010*/ 	.word	index@(candidate0)
        /*0014*/ 	.word	0x00000000


	//----- nvinfo : EIATTR_MIN_STACK_SIZE
	.align		4
.L_3:
        /*0018*/ 	.byte	0x04, 0x12
        /*001a*/ 	.short	(.L_5 - .L_4)
	.align		4
.L_4:
        /*001c*/ 	.word	index@(candidate0)
        /*0020*/ 	.word	0x00000000


	//----- nvinfo : EIATTR_FRAME_SIZE
	.align		4
.L_5:
        /*0024*/ 	.byte	0x04, 0x11
        /*0026*/ 	.short	(.L_7 - .L_6)
	.align		4
.L_6:
        /*0028*/ 	.word	index@(candidate0)
        /*002c*/ 	.word	0x00000000
.L_7:


//--------------------- .nv.info.candidate0       --------------------------
	.section	.nv.info.candidate0,"",@"SHT_CUDA_INFO"
	.align	4


	//----- nvinfo : EIATTR_CUDA_API_VERSION
	.align		4
        /*0000*/ 	.byte	0x04, 0x37
        /*0002*/ 	.short	(.L_9 - .L_8)
.L_8:
        /*0004*/ 	.word	0x00000075


	//----- nvinfo : EIATTR_SW2861232_WAR
	.align		4
.L_9:
        /*0008*/ 	.byte	0x01, 0x35
	.zero		2


	//----- nvinfo : EIATTR_PARAM_CBANK
	.align		4
        /*000c*/ 	.byte	0x04, 0x0a
        /*000e*/ 	.short	(.L_11 - .L_10)
	.align		4
.L_10:
        /*0010*/ 	.word	index@(.nv.constant0.candidate0)
        /*0014*/ 	.short	0x0160
        /*0016*/ 	.short	0x0018


	//----- nvinfo : EIATTR_CBANK_PARAM_SIZE
	.align		4
.L_11:
        /*0018*/ 	.byte	0x03, 0x19
        /*001a*/ 	.short	0x0018


	//----- nvinfo : EIATTR_KPARAM_INFO
	.align		4
        /*001c*/ 	.byte	0x04, 0x17
        /*001e*/ 	.short	(.L_13 - .L_12)
.L_12:
        /*0020*/ 	.word	0x00000000
        /*0024*/ 	.short	0x0002
        /*0026*/ 	.short	0x0010
        /*0028*/ 	.byte	0x00, 0xf0, 0x21, 0x00


	//----- nvinfo : EIATTR_KPARAM_INFO
	.align		4
.L_13:
        /*002c*/ 	.byte	0x04, 0x17
        /*002e*/ 	.short	(.L_15 - .L_14)
.L_14:
        /*0030*/ 	.word	0x00000000
        /*0034*/ 	.short	0x0001
        /*0036*/ 	.short	0x0008
        /*0038*/ 	.byte	0x00, 0xf0, 0x21, 0x00


	//----- nvinfo : EIATTR_KPARAM_INFO
	.align		4
.L_15:
        /*003c*/ 	.byte	0x04, 0x17
        /*003e*/ 	.short	(.L_17 - .L_16)
.L_16:
        /*0040*/ 	.word	0x00000000
        /*0044*/ 	.short	0x0000
        /*0046*/ 	.short	0x0000
        /*0048*/ 	.byte	0x00, 0xf0, 0x21, 0x00


	//----- nvinfo : EIATTR_MAXREG_COUNT
	.align		4
.L_17:
        /*004c*/ 	.byte	0x03, 0x1b
        /*004e*/ 	.short	0x00ff


	//----- nvinfo : EIATTR_EXIT_INSTR_OFFSETS
	.align		4
        /*0050*/ 	.byte	0x04, 0x1c
        /*0052*/ 	.short	(.L_19 - .L_18)


	//   ....[0]....
.L_18:
        /*0054*/ 	.word	0x000010d0


	//----- nvinfo : EIATTR_MAX_THREADS
	.align		4
.L_19:
        /*0058*/ 	.byte	0x04, 0x05
        /*005a*/ 	.short	(.L_21 - .L_20)
.L_20:
        /*005c*/ 	.word	0x0000001c
        /*0060*/ 	.word	0x00000001
        /*0064*/ 	.word	0x00000001
.L_21:


//--------------------- .nv.rel.action            --------------------------
	.section	.nv.rel.action,"",@"SHT_CUDA_RELOCINFO"
	.align	8
	.sectionentsize	8
        /*0000*/ 	.byte	0x4b, 0x00, 0x00, 0x00, 0x00, 0x00, 0x00, 0x00, 0x00, 0x02, 0x02, 0x08, 0x10, 0x0a, 0x2f, 0x22
        /* <DEDUP_REMOVED lines=13> */


//--------------------- .nv.constant0.candidate0  --------------------------
	.section	.nv.constant0.candidate0,"a",@progbits
	.align	4
.nv.constant0.candidate0:
	.zero		376


//--------------------- .text.candidate0          --------------------------
	.section	.text.candidate0,"ax",@progbits
	.sectionflags	@"SHF_BARRIERS=1"
	.sectioninfo	@"SHI_REGISTERS=64"
	.align	128
        .global         candidate0
        .type           candidate0,@function
        .size           candidate0,(.L_x_3 - candidate0)
        .other          candidate0,@"STO_CUDA_ENTRY STV_DEFAULT"
candidate0:
.text.candidate0:
[----:B------:R-:W-:-:S02]  /*0000*/  IMAD.MOV.U32 R1, RZ, RZ, c[0x0][0x28] ;  /* 0x00000a00ff017624 */ /* 0x000fc400078e00ff */
[----:B------:R-:W0:Y:S01]  /*0010*/  S2R R0, SR_TID.X ;  /* 0x0000000000007919 */ /* 0x000e220000002100 */
[----:B------:R-:W-:Y:S01]  /*0020*/  HFMA2.MMA R2, -RZ, RZ, 0, 0 ;  /* 0x00000000ff027435 */ /* 0x000fe200000001ff */
[----:B------:R-:W-:Y:S01]  /*0030*/  IMAD.MOV.U32 R8, RZ, RZ, RZ ;  /* 0x000000ffff087224 */ /* 0x000fe200078e00ff */
[----:B------:R-:W-:Y:S01]  /*0040*/  MOV R35, RZ ;  /* 0x000000ff00237202 */ /* 0x000fe20000000f00 */
[----:B------:R-:W1:Y:S01]  /*0050*/  S2R R9, SR_CTAID.X ;  /* 0x0000000000097919 */ /* 0x000e620000002500 */
[----:B------:R-:W-:Y:S01]  /*0060*/  IMAD.MOV.U32 R49, RZ, RZ, RZ ;  /* 0x000000ffff317224 */ /* 0x000fe200078e00ff */
[----:B------:R-:W-:Y:S01]  /*0070*/  ULDC.64 UR4, c[0x0][0x118] ;  /* 0x0000460000047ab9 */ /* 0x000fe20000000a00 */
[----:B------:R-:W-:Y:S02]  /*0080*/  IMAD.MOV.U32 R24, RZ, RZ, RZ ;  /* 0x000000ffff187224 */ /* 0x000fe400078e00ff */
[----:B0-----:R-:W-:Y:S01]  /*0090*/  IMAD.MOV.U32 R3, RZ, RZ, R0 ;  /* 0x000000ffff037224 */ /* 0x001fe200078e0000 */
[----:B------:R-:W-:-:S02]  /*00a0*/  IADD3 R5, R0, 0x30, RZ ;  /* 0x0000003000057810 */ /* 0x000fc40007ffe0ff */
[C---:B------:R-:W-:Y:S01]  /*00b0*/  IADD3 R10, R0.reuse, 0x3c, RZ ;  /* 0x0000003c000a7810 */ /* 0x040fe20007ffe0ff */
[----:B-1----:R-:W-:Y:S01]  /*00c0*/  IMAD.HI R4, R9, -0x6db6db6d, R8 ;  /* 0x9249249309047827 */ /* 0x002fe200078e0208 */
[----:B------:R-:W-:Y:S02]  /*00d0*/  LOP3.LUT R5, R5, 0x3f, RZ, 0xc0, !PT ;  /* 0x0000003f05057812 */ /* 0x000fe400078ec0ff */
[C---:B------:R-:W-:Y:S01]  /*00e0*/  IADD3 R12, R0.reuse, 0x2c, RZ ;  /* 0x0000002c000c7810 */ /* 0x040fe20007ffe0ff */
[----:B------:R-:W-:Y:S01]  /*00f0*/  IMAD.HI R13, R0, -0x6db6db6d, R2 ;  /* 0x92492493000d7827 */ /* 0x000fe200078e0202 */
[----:B------:R-:W-:-:S04]  /*0100*/  SHF.R.U32.HI R3, RZ, 0x1f, R4 ;  /* 0x0000001fff037819 */ /* 0x000fc80000011604 */
[----:B------:R-:W-:Y:S02]  /*0110*/  SHF.R.U32.HI R6, RZ, 0x1f, R13 ;  /* 0x0000001fff067819 */ /* 0x000fe4000001160d */
[----:B------:R-:W-:Y:S02]  /*0120*/  LEA.HI.SX32 R2, R4, R3, 0x1e ;  /* 0x0000000304027211 */ /* 0x000fe400078ff2ff */
[----:B------:R-:W-:Y:S02]  /*0130*/  LEA.HI.SX32 R13, R13, R6, 0x1e ;  /* 0x000000060d0d7211 */ /* 0x000fe400078ff2ff */
[----:B------:R-:W-:Y:S01]  /*0140*/  IADD3 R4, R0, 0x28, RZ ;  /* 0x0000002800047810 */ /* 0x000fe20007ffe0ff */
[C---:B------:R-:W-:Y:S01]  /*0150*/  IMAD.SHL.U32 R8, R2.reuse, 0x4000, RZ ;  /* 0x0000400002087824 */ /* 0x040fe200078e00ff */
[C---:B------:R-:W-:Y:S01]  /*0160*/  SHF.L.U32 R6, R2.reuse, 0xe, RZ ;  /* 0x0000000e02067819 */ /* 0x040fe200000006ff */
[----:B------:R-:W-:Y:S01]  /*0170*/  IMAD.SHL.U32 R14, R2, 0x4000, RZ ;  /* 0x00004000020e7824 */ /* 0x000fe200078e00ff */
[----:B------:R-:W-:Y:S01]  /*0180*/  IADD3 R3, R0, 0x38, RZ ;  /* 0x0000003800037810 */ /* 0x000fe20007ffe0ff */
[----:B------:R-:W-:Y:S01]  /*0190*/  IMAD.SHL.U32 R11, R2, 0x4000, RZ ;  /* 0x00004000020b7824 */ /* 0x000fe200078e00ff */
[----:B------:R-:W-:Y:S01]  /*01a0*/  LOP3.LUT R7, R4, 0x3f, RZ, 0xc0, !PT ;  /* 0x0000003f04077812 */ /* 0x000fe200078ec0ff */
[----:B------:R-:W-:Y:S01]  /*01b0*/  IMAD.SHL.U32 R15, R2, 0x4000, RZ ;  /* 0x00004000020f7824 */ /* 0x000fe200078e00ff */
[----:B------:R-:W-:Y:S01]  /*01c0*/  LOP3.LUT R6, R6, 0xffffc000, R5, 0xe2, !PT ;  /* 0xffffc00006067812 */ /* 0x000fe200078ee205 */
[----:B------:R-:W-:Y:S01]  /*01d0*/  IMAD R47, R13, -0x7, R0 ;  /* 0xfffffff90d2f7824 */ /* 0x000fe200078e0200 */
[----:B------:R-:W-:-:S02]  /*01e0*/  LOP3.LUT R5, R10, 0x3f, RZ, 0xc0, !PT ;  /* 0x0000003f0a057812 */ /* 0x000fc400078ec0ff */
[C---:B------:R-:W-:Y:S02]  /*01f0*/  SHF.L.U32 R10, R3.reuse, 0x5, RZ ;  /* 0x00000005030a7819 */ /* 0x040fe400000006ff */
[----:B------:R-:W-:Y:S02]  /*0200*/  LOP3.LUT R4, R3, 0x3f, RZ, 0xc0, !PT ;  /* 0x0000003f03047812 */ /* 0x000fe400078ec0ff */
[----:B------:R-:W-:Y:S02]  /*0210*/  LOP3.LUT R8, R8, 0xffffc000, R7, 0xe2, !PT ;  /* 0xffffc00008087812 */ /* 0x000fe400078ee207 */
[----:B------:R-:W-:Y:S02]  /*0220*/  LOP3.LUT R7, R14, 0xffffc000, R5, 0xe2, !PT ;  /* 0xffffc0000e077812 */ /* 0x000fe400078ee205 */
[----:B------:R-:W-:Y:S02]  /*0230*/  IADD3 R5, R10, 0x700, RZ ;  /* 0x000007000a057810 */ /* 0x000fe40007ffe0ff */
[----:B------:R-:W-:-:S02]  /*0240*/  LOP3.LUT R4, R11, 0xffffc000, R4, 0xe2, !PT ;  /* 0xffffc0000b047812 */ /* 0x000fc400078ee204 */
[----:B------:R-:W-:Y:S02]  /*0250*/  IADD3 R11, R0, 0x34, RZ ;  /* 0x00000034000b7810 */ /* 0x000fe40007ffe0ff */
[----:B------:R-:W-:Y:S01]  /*0260*/  LOP3.LUT R14, R12, 0x3f, RZ, 0xc0, !PT ;  /* 0x0000003f0c0e7812 */ /* 0x000fe200078ec0ff */
[----:B------:R-:W-:Y:S01]  /*0270*/  IMAD.SHL.U32 R12, R2, 0x4000, RZ ;  /* 0x00004000020c7824 */ /* 0x000fe200078e00ff */
[----:B------:R-:W-:Y:S02]  /*0280*/  LOP3.LUT R3, R10, 0xfffff800, RZ, 0xc0, !PT ;  /* 0xfffff8000a037812 */ /* 0x000fe400078ec0ff */
[----:B------:R-:W-:Y:S02]  /*0290*/  LOP3.LUT R5, R5, 0xfffff800, RZ, 0xc0, !PT ;  /* 0xfffff80005057812 */ /* 0x000fe400078ec0ff */
[----:B------:R-:W-:Y:S02]  /*02a0*/  LOP3.LUT R11, R11, 0x3f, RZ, 0xc0, !PT ;  /* 0x0000003f0b0b7812 */ /* 0x000fe400078ec0ff */
[----:B------:R-:W-:Y:S01]  /*02b0*/  IADD3 R3, R3, R4, RZ ;  /* 0x0000000403037210 */ /* 0x000fe20007ffe0ff */
[----:B------:R-:W-:Y:S01]  /*02c0*/  IMAD.IADD R4, R5, 0x1, R6 ;  /* 0x0000000105047824 */ /* 0x000fe200078e0206 */
[----:B------:R-:W-:-:S02]  /*02d0*/  LOP3.LUT R12, R12, 0xffffc000, R11, 0xe2, !PT ;  /* 0xffffc0000c0c7812 */ /* 0x000fc400078ee20b */
[----:B------:R-:W-:Y:S02]  /*02e0*/  LOP3.LUT R15, R15, 0xffffc000, R14, 0xe2, !PT ;  /* 0xffffc0000f0f7812 */ /* 0x000fe400078ee20e */
[C---:B------:R-:W-:Y:S02]  /*02f0*/  IADD3 R5, R10.reuse, 0xe00, RZ ;  /* 0x00000e000a057810 */ /* 0x040fe40007ffe0ff */
[C---:B------:R-:W-:Y:S02]  /*0300*/  IADD3 R6, R10.reuse, 0x1880, RZ ;  /* 0x000018800a067810 */ /* 0x040fe40007ffe0ff */
[C---:B------:R-:W-:Y:S02]  /*0310*/  IADD3 R11, R10.reuse, 0x1f80, RZ ;  /* 0x00001f800a0b7810 */ /* 0x040fe40007ffe0ff */
[----:B------:R-:W-:Y:S02]  /*0320*/  IADD3 R14, R10, 0x2680, RZ ;  /* 0x000026800a0e7810 */ /* 0x000fe40007ffe0ff */
[----:B------:R-:W-:-:S02]  /*0330*/  LOP3.LUT R5, R5, 0xfffff800, RZ, 0xc0, !PT ;  /* 0xfffff80005057812 */ /* 0x000fc400078ec0ff */
[----:B------:R-:W-:Y:S02]  /*0340*/  LOP3.LUT R6, R6, 0xfffff800, RZ, 0xc0, !PT ;  /* 0xfffff80006067812 */ /* 0x000fe400078ec0ff */
[----:B------:R-:W-:Y:S01]  /*0350*/  LOP3.LUT R11, R11, 0xfffff800, RZ, 0xc0, !PT ;  /* 0xfffff8000b0b7812 */ /* 0x000fe200078ec0ff */
[----:B------:R-:W-:Y:S01]  /*0360*/  IMAD.IADD R5, R5, 0x1, R8 ;  /* 0x0000000105057824 */ /* 0x000fe200078e0208 */
[----:B------:R-:W-:Y:S02]  /*0370*/  LOP3.LUT R14, R14, 0xfffff800, RZ, 0xc0, !PT ;  /* 0xfffff8000e0e7812 */ /* 0x000fe400078ec0ff */
[----:B------:R-:W-:Y:S01]  /*0380*/  IADD3 R6, R6, R7, RZ ;  /* 0x0000000706067210 */ /* 0x000fe20007ffe0ff */
[----:B------:R-:W-:Y:S01]  /*0390*/  IMAD.IADD R7, R11, 0x1, R12 ;  /* 0x000000010b077824 */ /* 0x000fe200078e020c */
[----:B------:R-:W-:Y:S01]  /*03a0*/  IADD3 R11, R10, 0x380, RZ ;  /* 0x000003800a0b7810 */ /* 0x000fe20007ffe0ff */
[----:B------:R-:W-:Y:S01]  /*03b0*/  IMAD.IADD R8, R14, 0x1, R15 ;  /* 0x000000010e087824 */ /* 0x000fe200078e020f */
[----:B------:R-:W-:-:S02]  /*03c0*/  IADD3 R12, R10, 0xa80, RZ ;  /* 0x00000a800a0c7810 */ /* 0x000fc40007ffe0ff */
[C---:B------:R-:W-:Y:S02]  /*03d0*/  IADD3 R14, R10.reuse, 0x1180, RZ ;  /* 0x000011800a0e7810 */ /* 0x040fe40007ffe0ff */
[C---:B------:R-:W-:Y:S02]  /*03e0*/  IADD3 R16, R10.reuse, 0x1500, RZ ;  /* 0x000015000a107810 */ /* 0x040fe40007ffe0ff */
[C---:B------:R-:W-:Y:S02]  /*03f0*/  IADD3 R18, R10.reuse, 0x1c00, RZ ;  /* 0x00001c000a127810 */ /* 0x040fe40007ffe0ff */
[C---:B------:R-:W-:Y:S02]  /*0400*/  IADD3 R20, R10.reuse, 0x2300, RZ ;  /* 0x000023000a147810 */ /* 0x040fe40007ffe0ff */
[C---:B------:R-:W-:Y:S02]  /*0410*/  IADD3 R21, R10.reuse, 0x2a00, RZ ;  /* 0x00002a000a157810 */ /* 0x040fe40007ffe0ff */
[----:B------:R-:W-:-:S02]  /*0420*/  IADD3 R22, R10, 0x2d80, RZ ;  /* 0x00002d800a167810 */ /* 0x000fc40007ffe0ff */
[C---:B------:R-:W-:Y:S02]  /*0430*/  IADD3 R23, R10.reuse, 0x3480, RZ ;  /* 0x000034800a177810 */ /* 0x040fe40007ffe0ff */
[----:B------:R-:W-:Y:S02]  /*0440*/  IADD3 R10, R10, 0x3800, RZ ;  /* 0x000038000a0a7810 */ /* 0x000fe40007ffe0ff */
[----:B------:R-:W-:Y:S01]  /*0450*/  LOP3.LUT R15, R11, 0xfffff800, RZ, 0xc0, !PT ;  /* 0xfffff8000b0f7812 */ /* 0x000fe200078ec0ff */
[----:B------:R-:W-:Y:S01]  /*0460*/  IMAD R11, R2, -0x7, R9 ;  /* 0xfffffff9020b7824 */ /* 0x000fe200078e0209 */
[----:B------:R-:W-:Y:S02]  /*0470*/  LOP3.LUT R45, R10, 0xfffff800, RZ, 0xc0, !PT ;  /* 0xfffff8000a2d7812 */ /* 0x000fe400078ec0ff */
[----:B------:R-:W-:Y:S01]  /*0480*/  LOP3.LUT R37, R12, 0xfffff800, RZ, 0xc0, !PT ;  /* 0xfffff8000c257812 */ /* 0x000fe200078ec0ff */
[----:B------:R-:W-:Y:S01]  /*0490*/  IMAD R48, R0, 0xe, R11 ;  /* 0x0000000e00307824 */ /* 0x000fe200078e020b */
[----:B------:R-:W-:-:S02]  /*04a0*/  LOP3.LUT R17, R14, 0xfffff800, RZ, 0xc0, !PT ;  /* 0xfffff8000e117812 */ /* 0x000fc400078ec0ff */
[----:B------:R-:W-:Y:S02]  /*04b0*/  LOP3.LUT R39, R16, 0xfffff800, RZ, 0xc0, !PT ;  /* 0xfffff80010277812 */ /* 0x000fe400078ec0ff */
[----:B------:R-:W-:Y:S02]  /*04c0*/  LOP3.LUT R19, R18, 0xfffff800, RZ, 0xc0, !PT ;  /* 0xfffff80012137812 */ /* 0x000fe400078ec0ff */
[----:B------:R-:W-:Y:S02]  /*04d0*/  LOP3.LUT R41, R20, 0xfffff800, RZ, 0xc0, !PT ;  /* 0xfffff80014297812 */ /* 0x000fe400078ec0ff */
[----:B------:R-:W-:Y:S02]  /*04e0*/  LOP3.LUT R21, R21, 0xfffff800, RZ, 0xc0, !PT ;  /* 0xfffff80015157812 */ /* 0x000fe400078ec0ff */
[----:B------:R-:W-:Y:S02]  /*04f0*/  LOP3.LUT R43, R22, 0xfffff800, RZ, 0xc0, !PT ;  /* 0xfffff800162b7812 */ /* 0x000fe400078ec0ff */
[----:B------:R-:W-:-:S02]  /*0500*/  LOP3.LUT R23, R23, 0xfffff800, RZ, 0xc0, !PT ;  /* 0xfffff80017177812 */ /* 0x000fc400078ec0ff */
[----:B------:R-:W-:Y:S02]  /*0510*/  LEA R10, R2, R0, 0xe ;  /* 0x00000000020a7211 */ /* 0x000fe400078e70ff */
[----:B------:R-:W-:Y:S02]  /*0520*/  LEA R46, R13, 0x700, 0x8 ;  /* 0x000007000d2e7811 */ /* 0x000fe400078e40ff */
[C---:B------:R-:W-:Y:S02]  /*0530*/  IADD3 R36, R10.reuse, 0x14, R15 ;  /* 0x000000140a247810 */ /* 0x040fe40007ffe00f */
[C---:B------:R-:W-:Y:S02]  /*0540*/  IADD3 R37, R10.reuse, 0xc, R37 ;  /* 0x0000000c0a257810 */ /* 0x040fe40007ffe025 */
[C---:B------:R-:W-:Y:S02]  /*0550*/  IADD3 R38, R10.reuse, 0x4, R17 ;  /* 0x000000040a267810 */ /* 0x040fe40007ffe011 */
[----:B------:R-:W-:-:S02]  /*0560*/  IADD3 R39, R10, 0x20, R39 ;  /* 0x000000200a277810 */ /* 0x000fc40007ffe027 */
[C---:B------:R-:W-:Y:S02]  /*0570*/  IADD3 R40, R10.reuse, 0x18, R19 ;  /* 0x000000180a287810 */ /* 0x040fe40007ffe013 */
[C---:B------:R-:W-:Y:S02]  /*0580*/  IADD3 R41, R10.reuse, 0x10, R41 ;  /* 0x000000100a297810 */ /* 0x040fe40007ffe029 */
[C---:B------:R-:W-:Y:S02]  /*0590*/  IADD3 R42, R10.reuse, 0x8, R21 ;  /* 0x000000080a2a7810 */ /* 0x040fe40007ffe015 */
[C---:B------:R-:W-:Y:S02]  /*05a0*/  IADD3 R43, R10.reuse, 0x24, R43 ;  /* 0x000000240a2b7810 */ /* 0x040fe40007ffe02b */
[----:B------:R-:W-:Y:S02]  /*05b0*/  IADD3 R44, R10, 0x1c, R23 ;  /* 0x0000001c0a2c7810 */ /* 0x000fe40007ffe017 */
[----:B------:R-:W-:-:S02]  /*05c0*/  IADD3 R45, R45, 0x38, R10 ;  /* 0x000000382d2d7810 */ /* 0x000fc40007ffe00a */
[----:B------:R-:W-:Y:S02]  /*05d0*/  IADD3 R46, R46, 0x400, RZ ;  /* 0x000004002e2e7810 */ /* 0x000fe40007ffe0ff */
[----:B------:R-:W-:-:S02]  /*05e0*/  LEA R47, R47, 0xe0, 0x2 ;  /* 0x000000e02f2f7811 */ /* 0x000fc400078e10ff */
.L_x_1:
[----:B------:R-:W-:Y:S02]  /*05f0*/  IMAD.MOV.U32 R9, RZ, RZ, 0x4 ;  /* 0x00000004ff097424 */ /* 0x000fe400078e00ff */
[C---:B------:R-:W-:Y:S02]  /*0600*/  IMAD R22, R49.reuse, 0xc40, R48 ;  /* 0x00000c4031167824 */ /* 0x040fe400078e0230 */
[C---:B------:R-:W-:Y:S01]  /*0610*/  IMAD R18, R49.reuse, 0x40, R36 ;  /* 0x0000004031127824 */ /* 0x040fe200078e0224 */
[----:B------:R-:W-:Y:S01]  /*0620*/  ISETP.GT.AND P0, PT, R0, 0x7, PT ;  /* 0x000000070000780c */ /* 0x000fe20003f04270 */
[----:B------:R-:W-:Y:S01]  /*0630*/  IMAD.WIDE R22, R22, R9, c[0x0][0x160] ;  /* 0x0000580016167625 */ /* 0x000fe200078e0209 */
[C---:B------:R-:W-:Y:S01]  /*0640*/  LEA R56, R49.reuse, R39, 0x6 ;  /* 0x0000002731387211 */ /* 0x040fe200078e30ff */
[----:B------:R-:W-:Y:S06]  /*0650*/  BAR.SYNC 0x0 ;  /* 0x0000000000007b1d */ /* 0x000fec0000000000 */
[----:B------:R-:W2:Y:S04]  /*0660*/  LDG.E.CONSTANT R13, [R22.64+0x1c] ;  /* 0x00001c04160d7981 */ /* 0x000ea8000c1e9900 */
[----:B------:R-:W2:Y:S04]  /*0670*/  LDG.E.CONSTANT R12, [R22.64] ;  /* 0x00000004160c7981 */ /* 0x000ea8000c1e9900 */
[----:B------:R-:W3:Y:S04]  /*0680*/  LDG.E.CONSTANT R15, [R22.64+0x63c] ;  /* 0x00063c04160f7981 */ /* 0x000ee8000c1e9900 */
[----:B------:R-:W3:Y:S04]  /*0690*/  LDG.E.CONSTANT R14, [R22.64+0x620] ;  /* 0x00062004160e7981 */ /* 0x000ee8000c1e9900 */
[----:B------:R-:W4:Y:S04]  /*06a0*/  LDG.E.CONSTANT R17, [R22.64+0xc5c] ;  /* 0x000c5c0416117981 */ /* 0x000f28000c1e9900 */
[----:B------:R-:W4:Y:S01]  /*06b0*/  LDG.E.CONSTANT R16, [R22.64+0xc40] ;  /* 0x000c400416107981 */ /* 0x000f22000c1e9900 */
[----:B------:R-:W-:Y:S01]  /*06c0*/  IMAD.WIDE R18, R18, R9, c[0x0][0x168] ;  /* 0x00005a0012127625 */ /* 0x000fe200078e0209 */
[----:B------:R-:W-:-:S03]  /*06d0*/  LEA R50, R49, R3, 0x6 ;  /* 0x0000000331327211 */ /* 0x000fc600078e30ff */
[C---:B------:R-:W-:Y:S01]  /*06e0*/  IMAD R30, R49.reuse, 0x40, R4 ;  /* 0x00000040311e7824 */ /* 0x040fe200078e0204 */
[----:B------:R0:W5:Y:S01]  /*06f0*/  LDG.E.CONSTANT R34, [R18.64] ;  /* 0x0000000412227981 */ /* 0x000162000c1e9900 */
[C---:B------:R-:W-:Y:S02]  /*0700*/  IMAD R26, R49.reuse, 0x40, R5 ;  /* 0x00000040311a7824 */ /* 0x040fe400078e0205 */
[C---:B------:R-:W-:Y:S02]  /*0710*/  IMAD R20, R49.reuse, 0x40, R10 ;  /* 0x0000004031147824 */ /* 0x040fe400078e020a */
[----:B------:R-:W-:Y:S01]  /*0720*/  IMAD.WIDE R30, R30, R9, c[0x0][0x168] ;  /* 0x00005a001e1e7625 */ /* 0x000fe200078e0209 */
[----:B------:R-:W-:-:S03]  /*0730*/  LEA R28, R49, R37, 0x6 ;  /* 0x00000025311c7211 */ /* 0x000fc600078e30ff */
[----:B------:R-:W-:Y:S01]  /*0740*/  IMAD.WIDE R26, R26, R9, c[0x0][0x168] ;  /* 0x00005a001a1a7625 */ /* 0x000fe200078e0209 */
[----:B------:R-:W-:Y:S01]  /*0750*/  LEA R60, R49, R7, 0x6 ;  /* 0x00000007313c7211 */ /* 0x000fe200078e30ff */
[----:B------:R1:W5:Y:S02]  /*0760*/  LDG.E.CONSTANT R33, [R30.64] ;  /* 0x000000041e217981 */ /* 0x000364000c1e9900 */
[----:B------:R-:W-:-:S04]  /*0770*/  IMAD.WIDE R20, R20, R9, c[0x0][0x168] ;  /* 0x00005a0014147625 */ /* 0x000fc800078e0209 */
[-C--:B0-----:R-:W-:Y:S01]  /*0780*/  IMAD.WIDE R18, R56, R9.reuse, c[0x0][0x168] ;  /* 0x00005a0038127625 */ /* 0x081fe200078e0209 */
[----:B------:R0:W5:Y:S03]  /*0790*/  LDG.E.CONSTANT R54, [R20.64] ;  /* 0x0000000414367981 */ /* 0x000166000c1e9900 */
[----:B------:R-:W-:Y:S01]  /*07a0*/  IMAD.WIDE R50, R50, R9, c[0x0][0x168] ;  /* 0x00005a0032327625 */ /* 0x000fe200078e0209 */
[----:B-1----:R1:W5:Y:S03]  /*07b0*/  LDG.E.CONSTANT R31, [R26.64] ;  /* 0x000000041a1f7981 */ /* 0x002366000c1e9900 */
[C---:B------:R-:W-:Y:S01]  /*07c0*/  IMAD R56, R49.reuse, 0x40, R40 ;  /* 0x0000004031387824 */ /* 0x040fe200078e0228 */
[----:B------:R0:W5:Y:S01]  /*07d0*/  LDG.E.CONSTANT R53, [R20.64+0x70] ;  /* 0x0000700414357981 */ /* 0x000162000c1e9900 */
[----:B------:R-:W-:-:S02]  /*07e0*/  IMAD R32, R49, 0x40, R38 ;  /* 0x0000004031207824 */ /* 0x000fc400078e0226 */
[----:B------:R-:W-:Y:S01]  /*07f0*/  IMAD R58, R49, 0x40, R6 ;  /* 0x00000040313a7824 */ /* 0x000fe200078e0206 */
[----:B------:R0:W5:Y:S01]  /*0800*/  LDG.E.CONSTANT R52, [R20.64+0xe000] ;  /* 0x00e0000414347981 */ /* 0x000162000c1e9900 */
[----:B------:R-:W-:-:S03]  /*0810*/  IMAD.WIDE R28, R28, R9, c[0x0][0x168] ;  /* 0x00005a001c1c7625 */ /* 0x000fc600078e0209 */
[----:B------:R0:W5:Y:S01]  /*0820*/  LDG.E.CONSTANT R50, [R50.64] ;  /* 0x0000000432327981 */ /* 0x000162000c1e9900 */
[----:B-1----:R-:W-:-:S04]  /*0830*/  IMAD.WIDE R26, R56, R9, c[0x0][0x168] ;  /* 0x00005a00381a7625 */ /* 0x002fc800078e0209 */
[-C--:B------:R-:W-:Y:S02]  /*0840*/  IMAD.WIDE R56, R60, R9.reuse, c[0x0][0x168] ;  /* 0x00005a003c387625 */ /* 0x080fe400078e0209 */
[----:B------:R1:W5:Y:S02]  /*0850*/  LDG.E.CONSTANT R27, [R26.64] ;  /* 0x000000041a1b7981 */ /* 0x000364000c1e9900 */
[-C--:B0-----:R-:W-:Y:S02]  /*0860*/  IMAD.WIDE R20, R32, R9.reuse, c[0x0][0x168] ;  /* 0x00005a0020147625 */ /* 0x081fe400078e0209 */
[----:B------:R0:W5:Y:S02]  /*0870*/  LDG.E.CONSTANT R32, [R28.64] ;  /* 0x000000041c207981 */ /* 0x000164000c1e9900 */
[C---:B------:R-:W-:Y:S02]  /*0880*/  IMAD R25, R49.reuse, 0x40, R41 ;  /* 0x0000004031197824 */ /* 0x040fe400078e0229 */
[C---:B------:R-:W-:Y:S01]  /*0890*/  @!P0 IMAD R51, R49.reuse, 0x40, R45 ;  /* 0x0000004031338824 */ /* 0x040fe200078e022d */
[----:B------:R0:W5:Y:S01]  /*08a0*/  LDG.E.CONSTANT R30, [R20.64] ;  /* 0x00000004141e7981 */ /* 0x000162000c1e9900 */
[----:B------:R-:W-:Y:S01]  /*08b0*/  IMAD.WIDE R58, R58, R9, c[0x0][0x168] ;  /* 0x00005a003a3a7625 */ /* 0x000fe200078e0209 */
[----:B------:R-:W-:-:S02]  /*08c0*/  LEA R60, R49, R8, 0x6 ;  /* 0x00000008313c7211 */ /* 0x000fc400078e30ff */
[----:B-1----:R1:W5:Y:S01]  /*08d0*/  LDG.E.CONSTANT R26, [R56.64] ;  /* 0x00000004381a7981 */ /* 0x002362000c1e9900 */
[----:B------:R-:W-:-:S03]  /*08e0*/  IMAD R55, R49, 0x40, R42 ;  /* 0x0000004031377824 */ /* 0x000fc600078e022a */
[----:B0-----:R0:W5:Y:S01]  /*08f0*/  LDG.E.CONSTANT R29, [R18.64] ;  /* 0x00000004121d7981 */ /* 0x001162000c1e9900 */
[----:B------:R-:W-:-:S03]  /*0900*/  IMAD.WIDE R20, R25, R9, c[0x0][0x168] ;  /* 0x00005a0019147625 */ /* 0x000fc600078e0209 */
[----:B------:R0:W5:Y:S01]  /*0910*/  LDG.E.CONSTANT R28, [R58.64] ;  /* 0x000000043a1c7981 */ /* 0x000162000c1e9900 */
[----:B-1----:R-:W-:Y:S01]  /*0920*/  LEA R56, R49, R43, 0x6 ;  /* 0x0000002b31387211 */ /* 0x002fe200078e30ff */
[-C--:B------:R-:W-:Y:S02]  /*0930*/  IMAD.WIDE R60, R60, R9.reuse, c[0x0][0x168] ;  /* 0x00005a003c3c7625 */ /* 0x080fe400078e0209 */
[----:B------:R1:W5:Y:S02]  /*0940*/  LDG.E.CONSTANT R25, [R20.64] ;  /* 0x0000000414197981 */ /* 0x000364000c1e9900 */
[-C--:B0-----:R-:W-:Y:S02]  /*0950*/  @!P0 IMAD.WIDE R18, R51, R9.reuse, c[0x0][0x168] ;  /* 0x00005a0033128625 */ /* 0x081fe400078e0209 */
[----:B------:R-:W5:Y:S02]  /*0960*/  LDG.E.CONSTANT R61, [R60.64] ;  /* 0x000000043c3d7981 */ /* 0x000f64000c1e9900 */
[----:B------:R-:W-:-:S02]  /*0970*/  IMAD.WIDE R58, R55, R9, c[0x0][0x168] ;  /* 0x00005a00373a7625 */ /* 0x000fc400078e0209 */
[----:B------:R0:W5:Y:S02]  /*0980*/  @!P0 LDG.E.CONSTANT R51, [R18.64] ;  /* 0x0000000412338981 */ /* 0x000164000c1e9900 */
[----:B------:R-:W-:Y:S02]  /*0990*/  IMAD R55, R49, 0x40, R44 ;  /* 0x0000004031377824 */ /* 0x000fe400078e022c */
[----:B-1----:R1:W5:Y:S01]  /*09a0*/  LDG.E.CONSTANT R21, [R22.64+0x2afc] ;  /* 0x002afc0416157981 */ /* 0x002362000c1e9900 */
[----:B------:R-:W-:-:S03]  /*09b0*/  IMAD.WIDE R56, R56, R9, c[0x0][0x168] ;  /* 0x00005a0038387625 */ /* 0x000fc600078e0209 */
[----:B------:R1:W5:Y:S04]  /*09c0*/  LDG.E.CONSTANT R20, [R22.64+0x2ae0] ;  /* 0x002ae00416147981 */ /* 0x000368000c1e9900 */
[----:B0-----:R1:W5:Y:S04]  /*09d0*/  LDG.E.CONSTANT R19, [R22.64+0x24dc] ;  /* 0x0024dc0416137981 */ /* 0x001368000c1e9900 */
[----:B------:R1:W5:Y:S04]  /*09e0*/  LDG.E.CONSTANT R18, [R22.64+0x24c0] ;  /* 0x0024c00416127981 */ /* 0x000368000c1e9900 */
[----:B------:R-:W5:Y:S04]  /*09f0*/  LDG.E.CONSTANT R59, [R58.64] ;  /* 0x000000043a3b7981 */ /* 0x000f68000c1e9900 */
[----:B------:R-:W5:Y:S04]  /*0a00*/  LDG.E.CONSTANT R57, [R56.64] ;  /* 0x0000000438397981 */ /* 0x000f68000c1e9900 */
[----:B--2---:R0:W-:Y:S04]  /*0a10*/  STS.64 [R0.X8], R12 ;  /* 0x0000000c00007388 */ /* 0x0041e80000008a00 */
[----:B---3--:R2:W-:Y:S04]  /*0a20*/  STS.64 [R0.X8+0xe0], R14 ;  /* 0x0000e00e00007388 */ /* 0x0085e80000008a00 */
[----:B0-----:R1:W3:Y:S04]  /*0a30*/  LDG.E.CONSTANT R13, [R22.64+0x127c] ;  /* 0x00127c04160d7981 */ /* 0x0012e8000c1e9900 */
[----:B----4-:R0:W-:Y:S04]  /*0a40*/  STS.64 [R0.X8+0x1c0], R16 ;  /* 0x0001c01000007388 */ /* 0x0101e80000008a00 */
[----:B------:R1:W3:Y:S04]  /*0a50*/  LDG.E.CONSTANT R12, [R22.64+0x1260] ;  /* 0x00126004160c7981 */ /* 0x0002e8000c1e9900 */
[----:B--2---:R1:W2:Y:S04]  /*0a60*/  LDG.E.CONSTANT R15, [R22.64+0x189c] ;  /* 0x00189c04160f7981 */ /* 0x0042a8000c1e9900 */
[----:B------:R1:W2:Y:S04]  /*0a70*/  LDG.E.CONSTANT R14, [R22.64+0x1880] ;  /* 0x00188004160e7981 */ /* 0x0002a8000c1e9900 */
[----:B0-----:R1:W4:Y:S04]  /*0a80*/  LDG.E.CONSTANT R17, [R22.64+0x1ebc] ;  /* 0x001ebc0416117981 */ /* 0x001328000c1e9900 */
[----:B------:R1:W4:Y:S02]  /*0a90*/  LDG.E.CONSTANT R16, [R22.64+0x1ea0] ;  /* 0x001ea00416107981 */ /* 0x000324000c1e9900 */
[----:B-1----:R-:W-:-:S05]  /*0aa0*/  IMAD.WIDE R22, R55, R9, c[0x0][0x168] ;  /* 0x00005a0037167625 */ /* 0x002fca00078e0209 */
[----:B------:R-:W4:Y:S04]  /*0ab0*/  LDG.E.CONSTANT R55, [R22.64] ;  /* 0x0000000416377981 */ /* 0x000f28000c1e9900 */
[----:B-----5:R-:W-:Y:S04]  /*0ac0*/  STS [R0.X4+0x700], R54 ;  /* 0x0007003600007388 */ /* 0x020fe80000004800 */
[----:B------:R-:W-:Y:S04]  /*0ad0*/  STS [R0.X4+0x770], R53 ;  /* 0x0007703500007388 */ /* 0x000fe80000004800 */
        /* <DEDUP_REMOVED lines=9> */
[----:B------:R0:W-:Y:S04]  /*0b70*/  @!P0 STS [R0.X4+0xee0], R51 ;  /* 0x000ee03300008388 */ /* 0x0001e80000004800 */
[----:B------:R-:W-:Y:S04]  /*0b80*/  STS [R0.X4+0xb60], R27 ;  /* 0x000b601b00007388 */ /* 0x000fe80000004800 */
[----:B------:R-:W-:Y:S04]  /*0b90*/  STS.64 [R0.X8+0x620], R20 ;  /* 0x0006201400007388 */ /* 0x000fe80000008a00 */
[----:B------:R-:W-:Y:S04]  /*0ba0*/  STS [R0.X4+0xbd0], R26 ;  /* 0x000bd01a00007388 */ /* 0x000fe80000004800 */
[----:B------:R-:W-:Y:S04]  /*0bb0*/  STS.64 [R0.X8+0x540], R18 ;  /* 0x0005401200007388 */ /* 0x000fe80000008a00 */
[----:B------:R-:W-:Y:S04]  /*0bc0*/  STS [R0.X4+0xc40], R25 ;  /* 0x000c401900007388 */ /* 0x000fe80000004800 */
[----:B------:R-:W-:Y:S04]  /*0bd0*/  STS [R0.X4+0xcb0], R61 ;  /* 0x000cb03d00007388 */ /* 0x000fe80000004800 */
[----:B------:R-:W-:Y:S04]  /*0be0*/  STS [R0.X4+0xd20], R59 ;  /* 0x000d203b00007388 */ /* 0x000fe80000004800 */
[----:B------:R-:W-:Y:S01]  /*0bf0*/  STS [R0.X4+0xd90], R57 ;  /* 0x000d903900007388 */ /* 0x000fe20000004800 */
[----:B------:R-:W-:Y:S01]  /*0c00*/  IADD3 R49, R49, 0x1, RZ ;  /* 0x0000000131317810 */ /* 0x000fe20007ffe0ff */
[----:B0-----:R-:W-:Y:S01]  /*0c10*/  IMAD.MOV.U32 R51, RZ, RZ, R47 ;  /* 0x000000ffff337224 */ /* 0x001fe200078e002f */
[----:B------:R-:W-:-:S02]  /*0c20*/  MOV R50, 0x400 ;  /* 0x0000040000327802 */ /* 0x000fc40000000f00 */
[----:B------:R-:W-:Y:S02]  /*0c30*/  ISETP.GE.U32.AND P1, PT, R49, 0x20, PT ;  /* 0x000000203100780c */ /* 0x000fe40003f26070 */
[----:B------:R-:W-:Y:S01]  /*0c40*/  MOV R52, R46 ;  /* 0x0000002e00347202 */ /* 0x000fe20000000f00 */
[----:B---3--:R-:W-:Y:S04]  /*0c50*/  STS.64 [R0.X8+0x2a0], R12 ;  /* 0x0002a00c00007388 */ /* 0x008fe80000008a00 */
[----:B--2---:R-:W-:Y:S04]  /*0c60*/  STS.64 [R0.X8+0x380], R14 ;  /* 0x0003800e00007388 */ /* 0x004fe80000008a00 */
[----:B----4-:R-:W-:Y:S04]  /*0c70*/  STS.64 [R0.X8+0x460], R16 ;  /* 0x0004601000007388 */ /* 0x010fe80000008a00 */
[----:B------:R-:W-:Y:S04]  /*0c80*/  STS [R0.X4+0xe70], R55 ;  /* 0x000e703700007388 */ /* 0x000fe80000004800 */
[----:B------:R-:W-:Y:S06]  /*0c90*/  BAR.SYNC 0x0 ;  /* 0x0000000000007b1d */ /* 0x000fec0000000000 */
.L_x_0:
[----:B------:R-:W-:Y:S01]  /*0ca0*/  LDS R25, [R51+-0xe0] ;  /* 0xffff200033197984 */ /* 0x000fe20000000800 */
[----:B------:R-:W-:-:S03]  /*0cb0*/  IADD3 R50, R50, 0x40, RZ ;  /* 0x0000004032327810 */ /* 0x000fc60007ffe0ff */
[----:B------:R-:W0:Y:S01]  /*0cc0*/  LDS.128 R20, [R52+-0x400] ;  /* 0xfffc000034147984 */ /* 0x000e220000000c00 */
[----:B------:R-:W-:-:S03]  /*0cd0*/  ISETP.NE.AND P0, PT, R50, 0x500, PT ;  /* 0x000005003200780c */ /* 0x000fc60003f05270 */
[----:B------:R-:W1:Y:S04]  /*0ce0*/  LDS R26, [R51+-0xc4] ;  /* 0xffff3c00331a7984 */ /* 0x000e680000000800 */
[----:B------:R-:W2:Y:S04]  /*0cf0*/  LDS.128 R28, [R52] ;  /* 0x00000000341c7984 */ /* 0x000ea80000000c00 */
[----:B------:R-:W3:Y:S04]  /*0d00*/  LDS R27, [R51+-0xa8] ;  /* 0xffff5800331b7984 */ /* 0x000ee80000000800 */
[----:B------:R-:W4:Y:S04]  /*0d10*/  LDS R34, [R51+-0x8c] ;  /* 0xffff740033227984 */ /* 0x000f280000000800 */
[----:B------:R-:W-:Y:S04]  /*0d20*/  LDS R55, [R51+-0x70] ;  /* 0xffff900033377984 */ /* 0x000fe80000000800 */
[----:B------:R-:W5:Y:S04]  /*0d30*/  LDS.128 R12, [R52+-0x3f0] ;  /* 0xfffc1000340c7984 */ /* 0x000f680000000c00 */
[----:B------:R-:W5:Y:S04]  /*0d40*/  LDS.128 R16, [R52+0x10] ;  /* 0x0000100034107984 */ /* 0x000f680000000c00 */
[----:B------:R-:W5:Y:S04]  /*0d50*/  LDS R32, [R51+-0x54] ;  /* 0xffffac0033207984 */ /* 0x000f680000000800 */
[----:B------:R-:W5:Y:S01]  /*0d60*/  LDS R33, [R51+-0x38] ;  /* 0xffffc80033217984 */ /* 0x000f620000000800 */
[----:B0-----:R-:W-:-:S03]  /*0d70*/  FFMA R20, R20, R25, R24 ;  /* 0x0000001914147223 */ /* 0x001fc60000000018 */
[----:B------:R-:W0:Y:S01]  /*0d80*/  LDS R54, [R51+-0x1c] ;  /* 0xffffe40033367984 */ /* 0x000e220000000800 */
[----:B-1----:R-:W-:-:S03]  /*0d90*/  FFMA R21, R26, R21, R20 ;  /* 0x000000151a157223 */ /* 0x002fc60000000014 */
[----:B------:R-:W-:Y:S01]  /*0da0*/  LDS R53, [R51] ;  /* 0x0000000033357984 */ /* 0x000fe20000000800 */
[----:B--2---:R-:W-:-:S03]  /*0db0*/  FFMA R28, R25, R28, R35 ;  /* 0x0000001c191c7223 */ /* 0x004fc60000000023 */
[----:B------:R-:W-:Y:S01]  /*0dc0*/  LDS R56, [R51+0x1c] ;  /* 0x00001c0033387984 */ /* 0x000fe20000000800 */
[C---:B---3--:R-:W-:Y:S02]  /*0dd0*/  FFMA R21, R27.reuse, R22, R21 ;  /* 0x000000161b157223 */ /* 0x048fe40000000015 */
[----:B------:R-:W-:Y:S02]  /*0de0*/  FFMA R29, R26, R29, R28 ;  /* 0x0000001d1a1d7223 */ /* 0x000fe4000000001c */
[C---:B----4-:R-:W-:Y:S02]  /*0df0*/  FFMA R28, R34.reuse, R23, R21 ;  /* 0x00000017221c7223 */ /* 0x050fe40000000015 */
[----:B------:R-:W-:Y:S01]  /*0e00*/  FFMA R29, R27, R30, R29 ;  /* 0x0000001e1b1d7223 */ /* 0x000fe2000000001d */
[----:B------:R-:W1:Y:S03]  /*0e10*/  LDS.128 R20, [R52+-0x3e0] ;  /* 0xfffc200034147984 */ /* 0x000e660000000c00 */
[----:B------:R-:W-:Y:S01]  /*0e20*/  FFMA R29, R34, R31, R29 ;  /* 0x0000001f221d7223 */ /* 0x000fe2000000001d */
[----:B------:R-:W2:Y:S01]  /*0e30*/  LDS.128 R24, [R52+0x20] ;  /* 0x0000200034187984 */ /* 0x000ea20000000c00 */
[----:B-----5:R-:W-:-:S02]  /*0e40*/  FFMA R12, R12, R55, R28 ;  /* 0x000000370c0c7223 */ /* 0x020fc4000000001c */
[----:B------:R-:W-:Y:S02]  /*0e50*/  FFMA R16, R55, R16, R29 ;  /* 0x0000001037107223 */ /* 0x000fe4000000001d */
[----:B------:R-:W3:Y:S01]  /*0e60*/  LDS R55, [R51+0x38] ;  /* 0x0000380033377984 */ /* 0x000ee20000000800 */
[C---:B------:R-:W-:Y:S02]  /*0e70*/  FFMA R13, R32.reuse, R13, R12 ;  /* 0x0000000d200d7223 */ /* 0x040fe4000000000c */
[----:B------:R-:W-:Y:S01]  /*0e80*/  FFMA R16, R32, R17, R16 ;  /* 0x0000001120107223 */ /* 0x000fe20000000010 */
[----:B------:R-:W4:Y:S01]  /*0e90*/  LDS R12, [R51+0x54] ;  /* 0x00005400330c7984 */ /* 0x000f220000000800 */
[C---:B------:R-:W-:Y:S02]  /*0ea0*/  FFMA R57, R33.reuse, R14, R13 ;  /* 0x0000000e21397223 */ /* 0x040fe4000000000d */
[----:B------:R-:W-:Y:S01]  /*0eb0*/  FFMA R18, R33, R18, R16 ;  /* 0x0000001221127223 */ /* 0x000fe20000000010 */
[----:B------:R-:W-:Y:S01]  /*0ec0*/  LDS R17, [R51+0x70] ;  /* 0x0000700033117984 */ /* 0x000fe20000000800 */
[----:B0-----:R-:W-:-:S03]  /*0ed0*/  FFMA R15, R54, R15, R57 ;  /* 0x0000000f360f7223 */ /* 0x001fc60000000039 */
[----:B------:R-:W0:Y:S01]  /*0ee0*/  LDS.128 R28, [R52+-0x3d0] ;  /* 0xfffc3000341c7984 */ /* 0x000e220000000c00 */
[----:B------:R-:W-:-:S03]  /*0ef0*/  FFMA R18, R54, R19, R18 ;  /* 0x0000001336127223 */ /* 0x000fc60000000012 */
[----:B------:R5:W0:Y:S04]  /*0f00*/  LDS.128 R32, [R52+0x30] ;  /* 0x0000300034207984 */ /* 0x000a280000000c00 */
[----:B------:R-:W0:Y:S04]  /*0f10*/  LDS R16, [R51+0x8c] ;  /* 0x00008c0033107984 */ /* 0x000e280000000800 */
[----:B------:R-:W0:Y:S01]  /*0f20*/  LDS R13, [R51+0xa8] ;  /* 0x0000a800330d7984 */ /* 0x000e220000000800 */
[----:B-----5:R-:W-:-:S03]  /*0f30*/  IADD3 R52, R52, 0x40, RZ ;  /* 0x0000004034347810 */ /* 0x020fc60007ffe0ff */
[----:B------:R5:W0:Y:S01]  /*0f40*/  LDS R14, [R51+0xc4] ;  /* 0x0000c400330e7984 */ /* 0x000a220000000800 */
[----:B-1----:R-:W-:Y:S02]  /*0f50*/  FFMA R15, R20, R53, R15 ;  /* 0x00000035140f7223 */ /* 0x002fe4000000000f */
[----:B--2---:R-:W-:Y:S02]  /*0f60*/  FFMA R18, R53, R24, R18 ;  /* 0x0000001835127223 */ /* 0x004fe40000000012 */
[C---:B------:R-:W-:Y:S02]  /*0f70*/  FFMA R15, R56.reuse, R21, R15 ;  /* 0x00000015380f7223 */ /* 0x040fe4000000000f */
[----:B------:R-:W-:Y:S01]  /*0f80*/  FFMA R18, R56, R25, R18 ;  /* 0x0000001938127223 */ /* 0x000fe20000000012 */
[----:B-----5:R-:W-:Y:S01]  /*0f90*/  IADD3 R51, R51, 0x1c0, RZ ;  /* 0x000001c033337810 */ /* 0x020fe20007ffe0ff */
[C---:B---3--:R-:W-:Y:S02]  /*0fa0*/  FFMA R15, R55.reuse, R22, R15 ;  /* 0x00000016370f7223 */ /* 0x048fe4000000000f */
[----:B------:R-:W-:-:S02]  /*0fb0*/  FFMA R18, R55, R26, R18 ;  /* 0x0000001a37127223 */ /* 0x000fc40000000012 */
[C---:B----4-:R-:W-:Y:S02]  /*0fc0*/  FFMA R15, R12.reuse, R23, R15 ;  /* 0x000000170c0f7223 */ /* 0x050fe4000000000f */
[----:B------:R-:W-:Y:S02]  /*0fd0*/  FFMA R18, R12, R27, R18 ;  /* 0x0000001b0c127223 */ /* 0x000fe40000000012 */
[----:B0-----:R-:W-:Y:S02]  /*0fe0*/  FFMA R15, R28, R17, R15 ;  /* 0x000000111c0f7223 */ /* 0x001fe4000000000f */
[----:B------:R-:W-:Y:S02]  /*0ff0*/  FFMA R18, R17, R32, R18 ;  /* 0x0000002011127223 */ /* 0x000fe40000000012 */
[C---:B------:R-:W-:Y:S02]  /*1000*/  FFMA R15, R16.reuse, R29, R15 ;  /* 0x0000001d100f7223 */ /* 0x040fe4000000000f */
[----:B------:R-:W-:-:S02]  /*1010*/  FFMA R18, R16, R33, R18 ;  /* 0x0000002110127223 */ /* 0x000fc40000000012 */
[C---:B------:R-:W-:Y:S02]  /*1020*/  FFMA R15, R13.reuse, R30, R15 ;  /* 0x0000001e0d0f7223 */ /* 0x040fe4000000000f */
[----:B------:R-:W-:Y:S02]  /*1030*/  FFMA R18, R13, R34, R18 ;  /* 0x000000220d127223 */ /* 0x000fe40000000012 */
[C---:B------:R-:W-:Y:S02]  /*1040*/  FFMA R24, R14.reuse, R31, R15 ;  /* 0x0000001f0e187223 */ /* 0x040fe4000000000f */
[----:B------:R-:W-:Y:S01]  /*1050*/  FFMA R35, R14, R35, R18 ;  /* 0x000000230e237223 */ /* 0x000fe20000000012 */
[----:B------:R-:W-:Y:S05]  /*1060*/  @P0 BRA `(.L_x_0) ;  /* 0xfffffc3000000947 */ /* 0x000fea000383ffff */
[----:B------:R-:W-:Y:S05]  /*1070*/  @!P1 BRA `(.L_x_1) ;  /* 0xfffff57000009947 */ /* 0x000fea000383ffff */
[----:B------:R-:W-:-:S04]  /*1080*/  IMAD R11, R0, 0x7, R11 ;  /* 0x00000007000b7824 */ /* 0x000fc800078e020b */
[----:B------:R-:W-:-:S04]  /*1090*/  IMAD R2, R2, 0x188, R11 ;  /* 0x0000018802027824 */ /* 0x000fc800078e020b */
[----:B------:R-:W-:-:S05]  /*10a0*/  IMAD.WIDE R2, R2, R9, c[0x0][0x170] ;  /* 0x00005c0002027625 */ /* 0x000fca00078e0209 */
[----:B------:R-:W-:Y:S04]  /*10b0*/  STG.E [R2.64], R24 ;  /* 0x0000001802007986 */ /* 0x000fe8000c101904 */
[----:B------:R-:W-:Y:S01]  /*10c0*/  STG.E [R2.64+0x310], R35 ;  /* 0x0003102302007986 */ /* 0x000fe2000c101904 */
[----:B------:R-:W-:Y:S05]  /*10d0*/  EXIT ;  /* 0x000000000000794d */ /* 0x000fea0003800000 */
.L_x_2:
[----:B------:R-:W-:-:S00]  /*10e0*/  BRA `(.L_x_2) ;  /* 0xfffffff000007947 */ /* 0x000fc0000383ffff */
[----:B------:R-:W-:-:S00]  /*10f0*/  NOP ;  /* 0x0000000000007918 */ /* 0x000fc00000000000 */
        /* <DEDUP_REMOVED lines=8> */
.L_x_3:


//--------------------- .nv.shared.candidate0     --------------------------
	.section	.nv.shared.candidate0,"aw",@nobits
	.align	4
.nv.shared.candidate0:
	.zero		3840
